//
// Generated by NVIDIA NVVM Compiler
//
// Compiler Build ID: CL-36424714
// Cuda compilation tools, release 13.0, V13.0.88
// Based on NVVM 20.0.0
//

.version 9.0
.target sm_100
.address_size 64

	// .globl	_Z10kernel_jtjv

.visible .entry _Z10kernel_jtjv()
{


	ret;

}


// ===== COMPILED SASS (sm_100) =====

	.target	sm_100

	.elftype	@"ET_EXEC"


//--------------------- .note.nv.tkinfo           --------------------------
	.section	.note.nv.tkinfo,"",@"SHT_NOTE"
	.sectionflags	@"SHF_NOTE_NV_TKINFO"
	.tkinfo
        /*0018*/ 	.word	0x00000002
        /*0030*/ 	.string	""
        /*0030*/ 	.string	"ptxas"
        /*0030*/ 	.string	"Cuda compilation tools, release 13.0, V13.0.88"
        /*0030*/ 	.string	"Build cuda_13.0.r13.0/compiler.36424714_0"
        /*0030*/ 	.string	"-arch sm_100 -m 64 "



//--------------------- .note.nv.cuinfo           --------------------------
	.section	.note.nv.cuinfo,"",@"SHT_NOTE"
	.sectionflags	@"SHF_NOTE_NV_CUINFO"
        /*0018*/ 	.short	0x0002
        /*001a*/ 	.short	0x0064
        /*001c*/ 	.short	0x0082
	.zero		2


//--------------------- .nv.info                  --------------------------
	.section	.nv.info,"",@"SHT_CUDA_INFO"
	.align	4


	//----- nvinfo : EIATTR_REGCOUNT
	.align		4
        /*0000*/ 	.byte	0x04, 0x2f
        /*0002*/ 	.short	(.L_1 - .L_0)
	.align		4
.L_0:
        /*0004*/ 	.word	index@(_Z10kernel_jtjv)
        /*0008*/ 	.word	0x00000004


	//----- nvinfo : EIATTR_FRAME_SIZE
	.align		4
.L_1:
        /*000c*/ 	.byte	0x04, 0x11
        /*000e*/ 	.short	(.L_3 - .L_2)
	.align		4
.L_2:
        /*0010*/ 	.word	index@(_Z10kernel_jtjv)
        /*0014*/ 	.word	0x00000000


	//----- nvinfo : EIATTR_MIN_STACK_SIZE
	.align		4
.L_3:
        /*0018*/ 	.byte	0x04, 0x12
        /*001a*/ 	.short	(.L_5 - .L_4)
	.align		4
.L_4:
        /*001c*/ 	.word	index@(_Z10kernel_jtjv)
        /*0020*/ 	.word	0x00000000
.L_5:


//--------------------- .nv.compat                --------------------------
	.section	.nv.compat,"",@"SHT_CUDA_COMPAT_INFO"
	.align	4
        /*0000*/ 	.byte	0x02, 0x09, 0x00, 0x00, 0x02, 0x02, 0x01, 0x00, 0x02, 0x05, 0x05, 0x00, 0x03, 0x07, 0x01, 0x01
        /*0010*/ 	.byte	0x02, 0x03, 0x00, 0x00, 0x02, 0x06, 0x01, 0x00, 0x04, 0x0b, 0x08, 0x00, 0x09, 0x00, 0x00, 0x00
        /*0020*/ 	.byte	0x00, 0x00, 0x00, 0x00


//--------------------- .nv.info._Z10kernel_jtjv  --------------------------
	.section	.nv.info._Z10kernel_jtjv,"",@"SHT_CUDA_INFO"
	.sectionflags	@""
	.align	4


	//----- nvinfo : EIATTR_CUDA_API_VERSION
	.align		4
        /*0000*/ 	.byte	0x04, 0x37
        /*0002*/ 	.short	(.L_7 - .L_6)
.L_6:
        /*0004*/ 	.word	0x00000082


	//----- nvinfo : EIATTR_SPARSE_MMA_MASK
	.align		4
.L_7:
        /*0008*/ 	.byte	0x03, 0x50
        /*000a*/ 	.short	0x0000


	//----- nvinfo : EIATTR_MAXREG_COUNT
	.align		4
        /*000c*/ 	.byte	0x03, 0x1b
        /*000e*/ 	.short	0x00ff


	//----- nvinfo : EIATTR_MERCURY_ISA_VERSION
	.align		4
        /*0010*/ 	.byte	0x03, 0x5f
        /*0012*/ 	.short	0x0101


	//----- nvinfo : EIATTR_VRC_CTA_INIT_COUNT
	.align		4
        /*0014*/ 	.byte	0x02, 0x4a
	.zero		1
	.zero		1


	//----- nvinfo : EIATTR_EXIT_INSTR_OFFSETS
	.align		4
        /*0018*/ 	.byte	0x04, 0x1c
        /*001a*/ 	.short	(.L_9 - .L_8)


	//   ....[0]....
.L_8:
        /*001c*/ 	.word	0x00000010


	//----- nvinfo : EIATTR_SW_WAR
	.align		4
.L_9:
        /*0020*/ 	.byte	0x04, 0x36
        /*0022*/ 	.short	(.L_11 - .L_10)
.L_10:
        /*0024*/ 	.word	0x00000008
.L_11:


//--------------------- .nv.callgraph             --------------------------
	.section	.nv.callgraph,"",@"SHT_CUDA_CALLGRAPH"
	.align	4
	.sectionentsize	8
	.align		4
        /*0000*/ 	.word	0x00000000
	.align		4
        /*0004*/ 	.word	0xffffffff
	.align		4
        /*0008*/ 	.word	0x00000000
	.align		4
        /*000c*/ 	.word	0xfffffffe
	.align		4
        /*0010*/ 	.word	0x00000000
	.align		4
        /*0014*/ 	.word	0xfffffffd
	.align		4
        /*0018*/ 	.word	0x00000000
	.align		4
        /*001c*/ 	.word	0xfffffffc


//--------------------- .text._Z10kernel_jtjv     --------------------------
	.section	.text._Z10kernel_jtjv,"ax",@progbits
	.align	128
        .global         _Z10kernel_jtjv
        .type           _Z10kernel_jtjv,@function
        .size           _Z10kernel_jtjv,(.L_x_1 - _Z10kernel_jtjv)
        .other          _Z10kernel_jtjv,@"STO_CUDA_ENTRY STV_DEFAULT"
_Z10kernel_jtjv:
.text._Z10kernel_jtjv:
[----:B------:R-:W-:Y:S01]  /*0000*/  LDC R1, c[0x0][0x37c] ;  /* 0x0000df00ff017b82 */ /* 0x000fe20000000800 */
[----:B------:R-:W-:Y:S05]  /*0010*/  EXIT ;  /* 0x000000000000794d */ /* 0x000fea0003800000 */
.L_x_0:
[----:B------:R-:W-:-:S00]  /*0020*/  BRA `(.L_x_0) ;  /* 0xfffffffc00fc7947 */ /* 0x000fc0000383ffff */
[----:B------:R-:W-:-:S00]  /*0030*/  NOP ;  /* 0x0000000000007918 */ /* 0x000fc00000000000 */
        /* <DEDUP_REMOVED lines=12> */
.L_x_1:


//--------------------- .nv.shared.reserved.0     --------------------------
	.section	.nv.shared.reserved.0,"aw",@nobits
	.weak		__nv_reservedSMEM_offset_0_alias
	.size		__nv_reservedSMEM_offset_0_alias, 0, 64
	.other		__nv_reservedSMEM_offset_0_alias,@"STO_CUDA_RESERVED_SHARED STV_DEFAULT"
__nv_reservedSMEM_offset_0_alias:
	.zero		0
	.zero		64


//--------------------- .nv.constant0._Z10kernel_jtjv --------------------------
	.section	.nv.constant0._Z10kernel_jtjv,"a",@progbits
	.sectionflags	@""
	.align	4
.nv.constant0._Z10kernel_jtjv:
	.zero		896


//--------------------- SYMBOLS --------------------------

	.type		.nv.reservedSmem.offset0,@object
	.size		.nv.reservedSmem.offset0,0x4
